//
// Generated by NVIDIA NVVM Compiler
//
// Compiler Build ID: CL-36424714
// Cuda compilation tools, release 13.0, V13.0.88
// Based on NVVM 20.0.0
//

.version 9.0
.target sm_100
.address_size 64

	// .globl	_Z7kernel3PjS_j
.extern .shared .align 16 .b8 sdata[];

.visible .entry _Z7kernel3PjS_j(
	.param .u64 .ptr .align 1 _Z7kernel3PjS_j_param_0,
	.param .u64 .ptr .align 1 _Z7kernel3PjS_j_param_1,
	.param .u32 _Z7kernel3PjS_j_param_2
)
{
	.reg .pred 	%p<6>;
	.reg .b32 	%r<20>;
	.reg .b64 	%rd<9>;

	ld.param.u64 	%rd1, [_Z7kernel3PjS_j_param_0];
	ld.param.u64 	%rd2, [_Z7kernel3PjS_j_param_1];
	ld.param.u32 	%r8, [_Z7kernel3PjS_j_param_2];
	mov.u32 	%r1, %tid.x;
	mov.u32 	%r2, %ctaid.x;
	mov.u32 	%r19, %ntid.x;
	mad.lo.s32 	%r4, %r2, %r19, %r1;
	shl.b32 	%r9, %r1, 2;
	mov.u32 	%r10, sdata;
	add.s32 	%r5, %r10, %r9;
	mov.b32 	%r11, 0;
	st.shared.u32 	[%r5], %r11;
	setp.ge.u32 	%p1, %r4, %r8;
	@%p1 bra 	$L__BB0_2;
	cvta.to.global.u64 	%rd3, %rd1;
	mul.wide.u32 	%rd4, %r4, 4;
	add.s64 	%rd5, %rd3, %rd4;
	ld.global.u32 	%r12, [%rd5];
	st.shared.u32 	[%r5], %r12;
$L__BB0_2:
	bar.sync 	0;
	setp.lt.u32 	%p2, %r19, 2;
	@%p2 bra 	$L__BB0_6;
$L__BB0_3:
	shr.u32 	%r7, %r19, 1;
	setp.ge.u32 	%p3, %r1, %r7;
	@%p3 bra 	$L__BB0_5;
	shl.b32 	%r13, %r7, 2;
	add.s32 	%r14, %r5, %r13;
	ld.shared.u32 	%r15, [%r14];
	ld.shared.u32 	%r16, [%r5];
	add.s32 	%r17, %r16, %r15;
	st.shared.u32 	[%r5], %r17;
$L__BB0_5:
	bar.sync 	0;
	setp.gt.u32 	%p4, %r19, 3;
	mov.u32 	%r19, %r7;
	@%p4 bra 	$L__BB0_3;
$L__BB0_6:
	setp.ne.s32 	%p5, %r1, 0;
	@%p5 bra 	$L__BB0_8;
	ld.shared.u32 	%r18, [sdata];
	cvta.to.global.u64 	%rd6, %rd2;
	mul.wide.u32 	%rd7, %r2, 4;
	add.s64 	%rd8, %rd6, %rd7;
	st.global.u32 	[%rd8], %r18;
$L__BB0_8:
	ret;

}


// ===== COMPILED SASS (sm_100) =====

	.target	sm_100

	.elftype	@"ET_EXEC"


//--------------------- .note.nv.tkinfo           --------------------------
	.section	.note.nv.tkinfo,"",@"SHT_NOTE"
	.sectionflags	@"SHF_NOTE_NV_TKINFO"
	.tkinfo
        /*0018*/ 	.word	0x00000002
        /*0030*/ 	.string	""
        /*0030*/ 	.string	"ptxas"
        /*0030*/ 	.string	"Cuda compilation tools, release 13.0, V13.0.88"
        /*0030*/ 	.string	"Build cuda_13.0.r13.0/compiler.36424714_0"
        /*0030*/ 	.string	"-arch sm_100 -m 64 "



//--------------------- .note.nv.cuinfo           --------------------------
	.section	.note.nv.cuinfo,"",@"SHT_NOTE"
	.sectionflags	@"SHF_NOTE_NV_CUINFO"
        /*0018*/ 	.short	0x0002
        /*001a*/ 	.short	0x0064
        /*001c*/ 	.short	0x0082
	.zero		2


//--------------------- .nv.info                  --------------------------
	.section	.nv.info,"",@"SHT_CUDA_INFO"
	.align	4


	//----- nvinfo : EIATTR_REGCOUNT
	.align		4
        /*0000*/ 	.byte	0x04, 0x2f
        /*0002*/ 	.short	(.L_1 - .L_0)
	.align		4
.L_0:
        /*0004*/ 	.word	index@(_Z7kernel3PjS_j)
        /*0008*/ 	.word	0x0000000c


	//----- nvinfo : EIATTR_FRAME_SIZE
	.align		4
.L_1:
        /*000c*/ 	.byte	0x04, 0x11
        /*000e*/ 	.short	(.L_3 - .L_2)
	.align		4
.L_2:
        /*0010*/ 	.word	index@(_Z7kernel3PjS_j)
        /*0014*/ 	.word	0x00000000


	//----- nvinfo : EIATTR_MIN_STACK_SIZE
	.align		4
.L_3:
        /*0018*/ 	.byte	0x04, 0x12
        /*001a*/ 	.short	(.L_5 - .L_4)
	.align		4
.L_4:
        /*001c*/ 	.word	index@(_Z7kernel3PjS_j)
        /*0020*/ 	.word	0x00000000
.L_5:


//--------------------- .nv.compat                --------------------------
	.section	.nv.compat,"",@"SHT_CUDA_COMPAT_INFO"
	.align	4
        /*0000*/ 	.byte	0x02, 0x09, 0x00, 0x00, 0x02, 0x02, 0x01, 0x00, 0x02, 0x05, 0x05, 0x00, 0x03, 0x07, 0x01, 0x01
        /*0010*/ 	.byte	0x02, 0x03, 0x00, 0x00, 0x02, 0x06, 0x01, 0x00, 0x04, 0x0b, 0x08, 0x00, 0x09, 0x00, 0x00, 0x00
        /*0020*/ 	.byte	0x00, 0x00, 0x00, 0x00


//--------------------- .nv.info._Z7kernel3PjS_j  --------------------------
	.section	.nv.info._Z7kernel3PjS_j,"",@"SHT_CUDA_INFO"
	.sectionflags	@""
	.align	4


	//----- nvinfo : EIATTR_CUDA_API_VERSION
	.align		4
        /*0000*/ 	.byte	0x04, 0x37
        /*0002*/ 	.short	(.L_7 - .L_6)
.L_6:
        /*0004*/ 	.word	0x00000082


	//----- nvinfo : EIATTR_KPARAM_INFO
	.align		4
.L_7:
        /*0008*/ 	.byte	0x04, 0x17
        /*000a*/ 	.short	(.L_9 - .L_8)
.L_8:
        /*000c*/ 	.word	0x00000000
        /*0010*/ 	.short	0x0002
        /*0012*/ 	.short	0x0010
        /*0014*/ 	.byte	0x00, 0xf0, 0x11, 0x00


	//----- nvinfo : EIATTR_KPARAM_INFO
	.align		4
.L_9:
        /*0018*/ 	.byte	0x04, 0x17
        /*001a*/ 	.short	(.L_11 - .L_10)
.L_10:
        /*001c*/ 	.word	0x00000000
        /*0020*/ 	.short	0x0001
        /*0022*/ 	.short	0x0008
        /*0024*/ 	.byte	0x00, 0xf5, 0x21, 0x00


	//----- nvinfo : EIATTR_KPARAM_INFO
	.align		4
.L_11:
        /*0028*/ 	.byte	0x04, 0x17
        /*002a*/ 	.short	(.L_13 - .L_12)
.L_12:
        /*002c*/ 	.word	0x00000000
        /*0030*/ 	.short	0x0000
        /*0032*/ 	.short	0x0000
        /*0034*/ 	.byte	0x00, 0xf5, 0x21, 0x00


	//----- nvinfo : EIATTR_SPARSE_MMA_MASK
	.align		4
.L_13:
        /*0038*/ 	.byte	0x03, 0x50
        /*003a*/ 	.short	0x0000


	//----- nvinfo : EIATTR_MAXREG_COUNT
	.align		4
        /*003c*/ 	.byte	0x03, 0x1b
        /*003e*/ 	.short	0x00ff


	//----- nvinfo : EIATTR_NUM_BARRIERS
	.align		4
        /*0040*/ 	.byte	0x02, 0x4c
        /*0042*/ 	.byte	0x01
	.zero		1


	//----- nvinfo : EIATTR_MERCURY_ISA_VERSION
	.align		4
        /*0044*/ 	.byte	0x03, 0x5f
        /*0046*/ 	.short	0x0101


	//----- nvinfo : EIATTR_VRC_CTA_INIT_COUNT
	.align		4
        /*0048*/ 	.byte	0x02, 0x4a
	.zero		1
	.zero		1


	//----- nvinfo : EIATTR_EXIT_INSTR_OFFSETS
	.align		4
        /*004c*/ 	.byte	0x04, 0x1c
        /*004e*/ 	.short	(.L_15 - .L_14)


	//   ....[0]....
.L_14:
        /*0050*/ 	.word	0x00000210


	//   ....[1]....
        /*0054*/ 	.word	0x00000290


	//----- nvinfo : EIATTR_CBANK_PARAM_SIZE
	.align		4
.L_15:
        /*0058*/ 	.byte	0x03, 0x19
        /*005a*/ 	.short	0x0014


	//----- nvinfo : EIATTR_PARAM_CBANK
	.align		4
        /*005c*/ 	.byte	0x04, 0x0a
        /*005e*/ 	.short	(.L_17 - .L_16)
	.align		4
.L_16:
        /*0060*/ 	.word	index@(.nv.constant0._Z7kernel3PjS_j)
        /*0064*/ 	.short	0x0380
        /*0066*/ 	.short	0x0014


	//----- nvinfo : EIATTR_SW_WAR
	.align		4
.L_17:
        /*0068*/ 	.byte	0x04, 0x36
        /*006a*/ 	.short	(.L_19 - .L_18)
.L_18:
        /*006c*/ 	.word	0x00000008
.L_19:


//--------------------- .nv.callgraph             --------------------------
	.section	.nv.callgraph,"",@"SHT_CUDA_CALLGRAPH"
	.align	4
	.sectionentsize	8
	.align		4
        /*0000*/ 	.word	0x00000000
	.align		4
        /*0004*/ 	.word	0xffffffff
	.align		4
        /*0008*/ 	.word	0x00000000
	.align		4
        /*000c*/ 	.word	0xfffffffe
	.align		4
        /*0010*/ 	.word	0x00000000
	.align		4
        /*0014*/ 	.word	0xfffffffd
	.align		4
        /*0018*/ 	.word	0x00000000
	.align		4
        /*001c*/ 	.word	0xfffffffc


//--------------------- .text._Z7kernel3PjS_j     --------------------------
	.section	.text._Z7kernel3PjS_j,"ax",@progbits
	.align	128
        .global         _Z7kernel3PjS_j
        .type           _Z7kernel3PjS_j,@function
        .size           _Z7kernel3PjS_j,(.L_x_3 - _Z7kernel3PjS_j)
        .other          _Z7kernel3PjS_j,@"STO_CUDA_ENTRY STV_DEFAULT"
_Z7kernel3PjS_j:
.text._Z7kernel3PjS_j:
[----:B------:R-:W-:Y:S01]  /*0000*/  LDC R1, c[0x0][0x37c] ;  /* 0x0000df00ff017b82 */ /* 0x000fe20000000800 */
[----:B------:R-:W0:Y:S01]  /*0010*/  S2R R6, SR_TID.X ;  /* 0x0000000000067919 */ /* 0x000e220000002100 */
[----:B------:R-:W0:Y:S01]  /*0020*/  LDCU UR8, c[0x0][0x360] ;  /* 0x00006c00ff0877ac */ /* 0x000e220008000800 */
[----:B------:R-:W-:Y:S01]  /*0030*/  IMAD.MOV.U32 R9, RZ, RZ, RZ ;  /* 0x000000ffff097224 */ /* 0x000fe200078e00ff */
[----:B------:R-:W0:Y:S01]  /*0040*/  S2R R7, SR_CTAID.X ;  /* 0x0000000000077919 */ /* 0x000e220000002500 */
[----:B------:R-:W1:Y:S01]  /*0050*/  LDCU UR4, c[0x0][0x390] ;  /* 0x00007200ff0477ac */ /* 0x000e620008000800 */
[----:B------:R-:W2:Y:S01]  /*0060*/  LDCU.64 UR6, c[0x0][0x358] ;  /* 0x00006b00ff0677ac */ /* 0x000ea20008000a00 */
[----:B0-----:R-:W-:-:S05]  /*0070*/  IMAD R5, R7, UR8, R6 ;  /* 0x0000000807057c24 */ /* 0x001fca000f8e0206 */
[----:B-1----:R-:W-:-:S13]  /*0080*/  ISETP.GE.U32.AND P0, PT, R5, UR4, PT ;  /* 0x0000000405007c0c */ /* 0x002fda000bf06070 */
[----:B------:R-:W0:Y:S02]  /*0090*/  @!P0 LDC.64 R2, c[0x0][0x380] ;  /* 0x0000e000ff028b82 */ /* 0x000e240000000a00 */
[----:B0-----:R-:W-:-:S05]  /*00a0*/  @!P0 IMAD.WIDE.U32 R2, R5, 0x4, R2 ;  /* 0x0000000405028825 */ /* 0x001fca00078e0002 */
[----:B--2---:R-:W2:Y:S01]  /*00b0*/  @!P0 LDG.E R9, desc[UR6][R2.64] ;  /* 0x0000000602098981 */ /* 0x004ea2000c1e1900 */
[----:B------:R-:W0:Y:S01]  /*00c0*/  S2UR UR5, SR_CgaCtaId ;  /* 0x00000000000579c3 */ /* 0x000e220000008800 */
[----:B------:R-:W-:Y:S01]  /*00d0*/  IMAD.U32 R4, RZ, RZ, UR8 ;  /* 0x00000008ff047e24 */ /* 0x000fe2000f8e00ff */
[----:B------:R-:W-:Y:S01]  /*00e0*/  UMOV UR4, 0x400 ;  /* 0x0000040000047882 */ /* 0x000fe20000000000 */
[----:B------:R-:W-:-:S03]  /*00f0*/  ISETP.NE.AND P0, PT, R6, RZ, PT ;  /* 0x000000ff0600720c */ /* 0x000fc60003f05270 */
[----:B------:R-:W-:Y:S01]  /*0100*/  ISETP.GE.U32.AND P1, PT, R4, 0x2, PT ;  /* 0x000000020400780c */ /* 0x000fe20003f26070 */
[----:B0-----:R-:W-:-:S06]  /*0110*/  ULEA UR4, UR5, UR4, 0x18 ;  /* 0x0000000405047291 */ /* 0x001fcc000f8ec0ff */
[----:B------:R-:W-:-:S05]  /*0120*/  LEA R0, R6, UR4, 0x2 ;  /* 0x0000000406007c11 */ /* 0x000fca000f8e10ff */
[----:B--2---:R0:W-:Y:S01]  /*0130*/  STS [R0], R9 ;  /* 0x0000000900007388 */ /* 0x0041e20000000800 */
[----:B------:R-:W-:Y:S06]  /*0140*/  BAR.SYNC.DEFER_BLOCKING 0x0 ;  /* 0x0000000000007b1d */ /* 0x000fec0000010000 */
[----:B------:R-:W-:Y:S05]  /*0150*/  @!P1 BRA `(.L_x_0) ;  /* 0x00000000002c9947 */ /* 0x000fea0003800000 */
.L_x_1:
[----:B------:R-:W-:-:S04]  /*0160*/  SHF.R.U32.HI R5, RZ, 0x1, R4 ;  /* 0x00000001ff057819 */ /* 0x000fc80000011604 */
[----:B------:R-:W-:-:S13]  /*0170*/  ISETP.GE.U32.AND P1, PT, R6, R5, PT ;  /* 0x000000050600720c */ /* 0x000fda0003f26070 */
[----:B------:R-:W-:Y:S01]  /*0180*/  @!P1 LEA R2, R5, R0, 0x2 ;  /* 0x0000000005029211 */ /* 0x000fe200078e10ff */
[----:B------:R-:W-:Y:S05]  /*0190*/  @!P1 LDS R3, [R0] ;  /* 0x0000000000039984 */ /* 0x000fea0000000800 */
[----:B------:R-:W1:Y:S02]  /*01a0*/  @!P1 LDS R2, [R2] ;  /* 0x0000000002029984 */ /* 0x000e640000000800 */
[----:B-1----:R-:W-:-:S05]  /*01b0*/  @!P1 IMAD.IADD R3, R2, 0x1, R3 ;  /* 0x0000000102039824 */ /* 0x002fca00078e0203 */
[----:B------:R1:W-:Y:S01]  /*01c0*/  @!P1 STS [R0], R3 ;  /* 0x0000000300009388 */ /* 0x0003e20000000800 */
[----:B------:R-:W-:Y:S01]  /*01d0*/  BAR.SYNC.DEFER_BLOCKING 0x0 ;  /* 0x0000000000007b1d */ /* 0x000fe20000010000 */
[----:B------:R-:W-:Y:S02]  /*01e0*/  ISETP.GT.U32.AND P1, PT, R4, 0x3, PT ;  /* 0x000000030400780c */ /* 0x000fe40003f24070 */
[----:B------:R-:W-:-:S11]  /*01f0*/  MOV R4, R5 ;  /* 0x0000000500047202 */ /* 0x000fd60000000f00 */
[----:B-1----:R-:W-:Y:S05]  /*0200*/  @P1 BRA `(.L_x_1) ;  /* 0xfffffffc00d41947 */ /* 0x002fea000383ffff */
.L_x_0:
[----:B------:R-:W-:Y:S05]  /*0210*/  @P0 EXIT ;  /* 0x000000000000094d */ /* 0x000fea0003800000 */
[----:B------:R-:W1:Y:S01]  /*0220*/  S2UR UR5, SR_CgaCtaId ;  /* 0x00000000000579c3 */ /* 0x000e620000008800 */
[----:B------:R-:W-:-:S07]  /*0230*/  UMOV UR4, 0x400 ;  /* 0x0000040000047882 */ /* 0x000fce0000000000 */
[----:B------:R-:W2:Y:S01]  /*0240*/  LDC.64 R2, c[0x0][0x388] ;  /* 0x0000e200ff027b82 */ /* 0x000ea20000000a00 */
[----:B-1----:R-:W-:Y:S01]  /*0250*/  ULEA UR4, UR5, UR4, 0x18 ;  /* 0x0000000405047291 */ /* 0x002fe2000f8ec0ff */
[----:B--2---:R-:W-:-:S08]  /*0260*/  IMAD.WIDE.U32 R2, R7, 0x4, R2 ;  /* 0x0000000407027825 */ /* 0x004fd000078e0002 */
[----:B------:R-:W1:Y:S04]  /*0270*/  LDS R5, [UR4] ;  /* 0x00000004ff057984 */ /* 0x000e680008000800 */
[----:B-1----:R-:W-:Y:S01]  /*0280*/  STG.E desc[UR6][R2.64], R5 ;  /* 0x0000000502007986 */ /* 0x002fe2000c101906 */
[----:B------:R-:W-:Y:S05]  /*0290*/  EXIT ;  /* 0x000000000000794d */ /* 0x000fea0003800000 */
.L_x_2:
[----:B------:R-:W-:-:S00]  /*02a0*/  BRA `(.L_x_2) ;  /* 0xfffffffc00fc7947 */ /* 0x000fc0000383ffff */
[----:B------:R-:W-:-:S00]  /*02b0*/  NOP ;  /* 0x0000000000007918 */ /* 0x000fc00000000000 */
        /* <DEDUP_REMOVED lines=12> */
.L_x_3:


//--------------------- .nv.shared._Z7kernel3PjS_j --------------------------
	.section	.nv.shared._Z7kernel3PjS_j,"aw",@nobits
	.sectionflags	@""
	.align	16
	.zero		1024


//--------------------- .nv.shared.reserved.0     --------------------------
	.section	.nv.shared.reserved.0,"aw",@nobits
	.weak		__nv_reservedSMEM_offset_0_alias
	.size		__nv_reservedSMEM_offset_0_alias, 0, 64
	.other		__nv_reservedSMEM_offset_0_alias,@"STO_CUDA_RESERVED_SHARED STV_DEFAULT"
__nv_reservedSMEM_offset_0_alias:
	.zero		0
	.zero		64


//--------------------- .nv.constant0._Z7kernel3PjS_j --------------------------
	.section	.nv.constant0._Z7kernel3PjS_j,"a",@progbits
	.sectionflags	@""
	.align	4
.nv.constant0._Z7kernel3PjS_j:
	.zero		916


//--------------------- SYMBOLS --------------------------

	.type		.nv.reservedSmem.offset0,@object
	.size		.nv.reservedSmem.offset0,0x4
	.type		.nv.reservedSmem.cap,@object
	.size		.nv.reservedSmem.cap,0x4
